//
// Generated by NVIDIA NVVM Compiler
//
// Compiler Build ID: CL-36424714
// Cuda compilation tools, release 13.0, V13.0.88
// Based on NVVM 20.0.0
//

.version 9.0
.target sm_100
.address_size 64

	// .globl	_Z11d_multiply0PfS_S_
// _ZZ11d_multiply1PfS_S_E3s_A has been demoted
// _ZZ11d_multiply1PfS_S_E3s_B has been demoted

.visible .entry _Z11d_multiply0PfS_S_(
	.param .u64 .ptr .align 1 _Z11d_multiply0PfS_S__param_0,
	.param .u64 .ptr .align 1 _Z11d_multiply0PfS_S__param_1,
	.param .u64 .ptr .align 1 _Z11d_multiply0PfS_S__param_2
)
{
	.reg .pred 	%p<2>;
	.reg .b32 	%r<33>;
	.reg .b32 	%f<52>;
	.reg .b64 	%rd<43>;

	ld.param.u64 	%rd4, [_Z11d_multiply0PfS_S__param_0];
	ld.param.u64 	%rd5, [_Z11d_multiply0PfS_S__param_1];
	ld.param.u64 	%rd3, [_Z11d_multiply0PfS_S__param_2];
	cvta.to.global.u64 	%rd1, %rd5;
	cvta.to.global.u64 	%rd2, %rd4;
	mov.u32 	%r6, %ntid.y;
	mov.u32 	%r7, %ctaid.y;
	mov.u32 	%r8, %tid.y;
	mad.lo.s32 	%r9, %r6, %r7, %r8;
	mov.u32 	%r10, %ntid.x;
	mov.u32 	%r11, %ctaid.x;
	mov.u32 	%r12, %tid.x;
	mad.lo.s32 	%r1, %r10, %r11, %r12;
	shl.b32 	%r2, %r9, 9;
	mov.f32 	%f51, 0f00000000;
	mov.b32 	%r32, 0;
$L__BB0_1:
	add.s32 	%r13, %r2, %r32;
	mul.wide.u32 	%rd6, %r13, 4;
	add.s64 	%rd7, %rd2, %rd6;
	ld.global.f32 	%f4, [%rd7];
	shl.b32 	%r14, %r32, 9;
	add.s32 	%r15, %r14, %r1;
	mul.wide.u32 	%rd8, %r15, 4;
	add.s64 	%rd9, %rd1, %rd8;
	ld.global.f32 	%f5, [%rd9];
	fma.rn.f32 	%f6, %f4, %f5, %f51;
	ld.global.f32 	%f7, [%rd7+4];
	add.s32 	%r16, %r15, 512;
	mul.wide.u32 	%rd10, %r16, 4;
	add.s64 	%rd11, %rd1, %rd10;
	ld.global.f32 	%f8, [%rd11];
	fma.rn.f32 	%f9, %f7, %f8, %f6;
	ld.global.f32 	%f10, [%rd7+8];
	add.s32 	%r17, %r15, 1024;
	mul.wide.u32 	%rd12, %r17, 4;
	add.s64 	%rd13, %rd1, %rd12;
	ld.global.f32 	%f11, [%rd13];
	fma.rn.f32 	%f12, %f10, %f11, %f9;
	ld.global.f32 	%f13, [%rd7+12];
	add.s32 	%r18, %r15, 1536;
	mul.wide.u32 	%rd14, %r18, 4;
	add.s64 	%rd15, %rd1, %rd14;
	ld.global.f32 	%f14, [%rd15];
	fma.rn.f32 	%f15, %f13, %f14, %f12;
	ld.global.f32 	%f16, [%rd7+16];
	add.s32 	%r19, %r15, 2048;
	mul.wide.u32 	%rd16, %r19, 4;
	add.s64 	%rd17, %rd1, %rd16;
	ld.global.f32 	%f17, [%rd17];
	fma.rn.f32 	%f18, %f16, %f17, %f15;
	ld.global.f32 	%f19, [%rd7+20];
	add.s32 	%r20, %r15, 2560;
	mul.wide.u32 	%rd18, %r20, 4;
	add.s64 	%rd19, %rd1, %rd18;
	ld.global.f32 	%f20, [%rd19];
	fma.rn.f32 	%f21, %f19, %f20, %f18;
	ld.global.f32 	%f22, [%rd7+24];
	add.s32 	%r21, %r15, 3072;
	mul.wide.u32 	%rd20, %r21, 4;
	add.s64 	%rd21, %rd1, %rd20;
	ld.global.f32 	%f23, [%rd21];
	fma.rn.f32 	%f24, %f22, %f23, %f21;
	ld.global.f32 	%f25, [%rd7+28];
	add.s32 	%r22, %r15, 3584;
	mul.wide.u32 	%rd22, %r22, 4;
	add.s64 	%rd23, %rd1, %rd22;
	ld.global.f32 	%f26, [%rd23];
	fma.rn.f32 	%f27, %f25, %f26, %f24;
	ld.global.f32 	%f28, [%rd7+32];
	add.s32 	%r23, %r15, 4096;
	mul.wide.u32 	%rd24, %r23, 4;
	add.s64 	%rd25, %rd1, %rd24;
	ld.global.f32 	%f29, [%rd25];
	fma.rn.f32 	%f30, %f28, %f29, %f27;
	ld.global.f32 	%f31, [%rd7+36];
	add.s32 	%r24, %r15, 4608;
	mul.wide.u32 	%rd26, %r24, 4;
	add.s64 	%rd27, %rd1, %rd26;
	ld.global.f32 	%f32, [%rd27];
	fma.rn.f32 	%f33, %f31, %f32, %f30;
	ld.global.f32 	%f34, [%rd7+40];
	add.s32 	%r25, %r15, 5120;
	mul.wide.u32 	%rd28, %r25, 4;
	add.s64 	%rd29, %rd1, %rd28;
	ld.global.f32 	%f35, [%rd29];
	fma.rn.f32 	%f36, %f34, %f35, %f33;
	ld.global.f32 	%f37, [%rd7+44];
	add.s32 	%r26, %r15, 5632;
	mul.wide.u32 	%rd30, %r26, 4;
	add.s64 	%rd31, %rd1, %rd30;
	ld.global.f32 	%f38, [%rd31];
	fma.rn.f32 	%f39, %f37, %f38, %f36;
	ld.global.f32 	%f40, [%rd7+48];
	add.s32 	%r27, %r15, 6144;
	mul.wide.u32 	%rd32, %r27, 4;
	add.s64 	%rd33, %rd1, %rd32;
	ld.global.f32 	%f41, [%rd33];
	fma.rn.f32 	%f42, %f40, %f41, %f39;
	ld.global.f32 	%f43, [%rd7+52];
	add.s32 	%r28, %r15, 6656;
	mul.wide.u32 	%rd34, %r28, 4;
	add.s64 	%rd35, %rd1, %rd34;
	ld.global.f32 	%f44, [%rd35];
	fma.rn.f32 	%f45, %f43, %f44, %f42;
	ld.global.f32 	%f46, [%rd7+56];
	add.s32 	%r29, %r15, 7168;
	mul.wide.u32 	%rd36, %r29, 4;
	add.s64 	%rd37, %rd1, %rd36;
	ld.global.f32 	%f47, [%rd37];
	fma.rn.f32 	%f48, %f46, %f47, %f45;
	ld.global.f32 	%f49, [%rd7+60];
	add.s32 	%r30, %r15, 7680;
	mul.wide.u32 	%rd38, %r30, 4;
	add.s64 	%rd39, %rd1, %rd38;
	ld.global.f32 	%f50, [%rd39];
	fma.rn.f32 	%f51, %f49, %f50, %f48;
	add.s32 	%r32, %r32, 16;
	setp.ne.s32 	%p1, %r32, 512;
	@%p1 bra 	$L__BB0_1;
	cvta.to.global.u64 	%rd40, %rd3;
	add.s32 	%r31, %r2, %r1;
	mul.wide.u32 	%rd41, %r31, 4;
	add.s64 	%rd42, %rd40, %rd41;
	st.global.f32 	[%rd42], %f51;
	ret;

}
	// .globl	_Z11d_multiply1PfS_S_
.visible .entry _Z11d_multiply1PfS_S_(
	.param .u64 .ptr .align 1 _Z11d_multiply1PfS_S__param_0,
	.param .u64 .ptr .align 1 _Z11d_multiply1PfS_S__param_1,
	.param .u64 .ptr .align 1 _Z11d_multiply1PfS_S__param_2
)
{
	.reg .pred 	%p<2>;
	.reg .b32 	%r<36>;
	.reg .b32 	%f<104>;
	.reg .b64 	%rd<19>;
	// demoted variable
	.shared .align 4 .b8 _ZZ11d_multiply1PfS_S_E3s_A[1024];
	// demoted variable
	.shared .align 4 .b8 _ZZ11d_multiply1PfS_S_E3s_B[1024];
	ld.param.u64 	%rd4, [_Z11d_multiply1PfS_S__param_1];
	cvta.to.global.u64 	%rd1, %rd4;
	mov.u32 	%r15, %ntid.y;
	mov.u32 	%r16, %ctaid.y;
	mov.u32 	%r17, %tid.y;
	mad.lo.s32 	%r18, %r15, %r16, %r17;
	mov.u32 	%r19, %ntid.x;
	mov.u32 	%r20, %ctaid.x;
	mul.lo.s32 	%r1, %r19, %r20;
	mov.u32 	%r21, %tid.x;
	shl.b32 	%r22, %r18, 9;
	add.s32 	%r2, %r22, %r21;
	shl.b32 	%r23, %r17, 6;
	mov.u32 	%r24, _ZZ11d_multiply1PfS_S_E3s_A;
	add.s32 	%r3, %r24, %r23;
	shl.b32 	%r25, %r21, 2;
	add.s32 	%r4, %r3, %r25;
	mov.u32 	%r26, _ZZ11d_multiply1PfS_S_E3s_B;
	add.s32 	%r6, %r26, %r25;
	add.s32 	%r5, %r6, %r23;
	add.s32 	%r27, %r21, %r1;
	shl.b32 	%r28, %r17, 9;
	add.s32 	%r34, %r27, %r28;
	mov.f32 	%f103, 0f00000000;
	mov.b32 	%r35, 16;
	mov.u32 	%r33, %r2;
$L__BB1_1:
	ld.param.u64 	%rd17, [_Z11d_multiply1PfS_S__param_0];
	cvta.to.global.u64 	%rd5, %rd17;
	mul.wide.u32 	%rd6, %r33, 4;
	add.s64 	%rd7, %rd5, %rd6;
	ld.global.f32 	%f4, [%rd7];
	st.shared.f32 	[%r4], %f4;
	add.s32 	%r29, %r34, 8192;
	mul.wide.u32 	%rd8, %r34, 4;
	add.s64 	%rd9, %rd1, %rd8;
	ld.global.f32 	%f5, [%rd9];
	st.shared.f32 	[%r5], %f5;
	bar.sync 	0;
	ld.shared.f32 	%f6, [%r3];
	ld.shared.f32 	%f7, [%r6];
	fma.rn.f32 	%f8, %f6, %f7, %f103;
	ld.shared.f32 	%f9, [%r3+4];
	ld.shared.f32 	%f10, [%r6+64];
	fma.rn.f32 	%f11, %f9, %f10, %f8;
	ld.shared.f32 	%f12, [%r3+8];
	ld.shared.f32 	%f13, [%r6+128];
	fma.rn.f32 	%f14, %f12, %f13, %f11;
	ld.shared.f32 	%f15, [%r3+12];
	ld.shared.f32 	%f16, [%r6+192];
	fma.rn.f32 	%f17, %f15, %f16, %f14;
	ld.shared.f32 	%f18, [%r3+16];
	ld.shared.f32 	%f19, [%r6+256];
	fma.rn.f32 	%f20, %f18, %f19, %f17;
	ld.shared.f32 	%f21, [%r3+20];
	ld.shared.f32 	%f22, [%r6+320];
	fma.rn.f32 	%f23, %f21, %f22, %f20;
	ld.shared.f32 	%f24, [%r3+24];
	ld.shared.f32 	%f25, [%r6+384];
	fma.rn.f32 	%f26, %f24, %f25, %f23;
	ld.shared.f32 	%f27, [%r3+28];
	ld.shared.f32 	%f28, [%r6+448];
	fma.rn.f32 	%f29, %f27, %f28, %f26;
	ld.shared.f32 	%f30, [%r3+32];
	ld.shared.f32 	%f31, [%r6+512];
	fma.rn.f32 	%f32, %f30, %f31, %f29;
	ld.shared.f32 	%f33, [%r3+36];
	ld.shared.f32 	%f34, [%r6+576];
	fma.rn.f32 	%f35, %f33, %f34, %f32;
	ld.shared.f32 	%f36, [%r3+40];
	ld.shared.f32 	%f37, [%r6+640];
	fma.rn.f32 	%f38, %f36, %f37, %f35;
	ld.shared.f32 	%f39, [%r3+44];
	ld.shared.f32 	%f40, [%r6+704];
	fma.rn.f32 	%f41, %f39, %f40, %f38;
	ld.shared.f32 	%f42, [%r3+48];
	ld.shared.f32 	%f43, [%r6+768];
	fma.rn.f32 	%f44, %f42, %f43, %f41;
	ld.shared.f32 	%f45, [%r3+52];
	ld.shared.f32 	%f46, [%r6+832];
	fma.rn.f32 	%f47, %f45, %f46, %f44;
	ld.shared.f32 	%f48, [%r3+56];
	ld.shared.f32 	%f49, [%r6+896];
	fma.rn.f32 	%f50, %f48, %f49, %f47;
	ld.shared.f32 	%f51, [%r3+60];
	ld.shared.f32 	%f52, [%r6+960];
	fma.rn.f32 	%f53, %f51, %f52, %f50;
	bar.sync 	0;
	add.s32 	%r30, %r33, 16;
	mul.wide.u32 	%rd10, %r30, 4;
	add.s64 	%rd11, %rd5, %rd10;
	ld.global.f32 	%f54, [%rd11];
	st.shared.f32 	[%r4], %f54;
	mul.wide.u32 	%rd12, %r29, 4;
	add.s64 	%rd13, %rd1, %rd12;
	ld.global.f32 	%f55, [%rd13];
	st.shared.f32 	[%r5], %f55;
	bar.sync 	0;
	ld.shared.f32 	%f56, [%r3];
	ld.shared.f32 	%f57, [%r6];
	fma.rn.f32 	%f58, %f56, %f57, %f53;
	ld.shared.f32 	%f59, [%r3+4];
	ld.shared.f32 	%f60, [%r6+64];
	fma.rn.f32 	%f61, %f59, %f60, %f58;
	ld.shared.f32 	%f62, [%r3+8];
	ld.shared.f32 	%f63, [%r6+128];
	fma.rn.f32 	%f64, %f62, %f63, %f61;
	ld.shared.f32 	%f65, [%r3+12];
	ld.shared.f32 	%f66, [%r6+192];
	fma.rn.f32 	%f67, %f65, %f66, %f64;
	ld.shared.f32 	%f68, [%r3+16];
	ld.shared.f32 	%f69, [%r6+256];
	fma.rn.f32 	%f70, %f68, %f69, %f67;
	ld.shared.f32 	%f71, [%r3+20];
	ld.shared.f32 	%f72, [%r6+320];
	fma.rn.f32 	%f73, %f71, %f72, %f70;
	ld.shared.f32 	%f74, [%r3+24];
	ld.shared.f32 	%f75, [%r6+384];
	fma.rn.f32 	%f76, %f74, %f75, %f73;
	ld.shared.f32 	%f77, [%r3+28];
	ld.shared.f32 	%f78, [%r6+448];
	fma.rn.f32 	%f79, %f77, %f78, %f76;
	ld.shared.f32 	%f80, [%r3+32];
	ld.shared.f32 	%f81, [%r6+512];
	fma.rn.f32 	%f82, %f80, %f81, %f79;
	ld.shared.f32 	%f83, [%r3+36];
	ld.shared.f32 	%f84, [%r6+576];
	fma.rn.f32 	%f85, %f83, %f84, %f82;
	ld.shared.f32 	%f86, [%r3+40];
	ld.shared.f32 	%f87, [%r6+640];
	fma.rn.f32 	%f88, %f86, %f87, %f85;
	ld.shared.f32 	%f89, [%r3+44];
	ld.shared.f32 	%f90, [%r6+704];
	fma.rn.f32 	%f91, %f89, %f90, %f88;
	ld.shared.f32 	%f92, [%r3+48];
	ld.shared.f32 	%f93, [%r6+768];
	fma.rn.f32 	%f94, %f92, %f93, %f91;
	ld.shared.f32 	%f95, [%r3+52];
	ld.shared.f32 	%f96, [%r6+832];
	fma.rn.f32 	%f97, %f95, %f96, %f94;
	ld.shared.f32 	%f98, [%r3+56];
	ld.shared.f32 	%f99, [%r6+896];
	fma.rn.f32 	%f100, %f98, %f99, %f97;
	ld.shared.f32 	%f101, [%r3+60];
	ld.shared.f32 	%f102, [%r6+960];
	fma.rn.f32 	%f103, %f101, %f102, %f100;
	bar.sync 	0;
	add.s32 	%r11, %r35, 32;
	add.s32 	%r31, %r35, -16;
	add.s32 	%r34, %r34, 16384;
	add.s32 	%r33, %r33, 32;
	setp.lt.u32 	%p1, %r31, 480;
	mov.u32 	%r35, %r11;
	@%p1 bra 	$L__BB1_1;
	ld.param.u64 	%rd18, [_Z11d_multiply1PfS_S__param_2];
	cvta.to.global.u64 	%rd14, %rd18;
	add.s32 	%r32, %r2, %r1;
	mul.wide.u32 	%rd15, %r32, 4;
	add.s64 	%rd16, %rd14, %rd15;
	st.global.f32 	[%rd16], %f103;
	ret;

}


// ===== COMPILED SASS (sm_100) =====

	.target	sm_100

	.elftype	@"ET_EXEC"


//--------------------- .note.nv.tkinfo           --------------------------
	.section	.note.nv.tkinfo,"",@"SHT_NOTE"
	.sectionflags	@"SHF_NOTE_NV_TKINFO"
	.tkinfo
        /*0018*/ 	.word	0x00000002
        /*0030*/ 	.string	""
        /*0030*/ 	.string	"ptxas"
        /*0030*/ 	.string	"Cuda compilation tools, release 13.0, V13.0.88"
        /*0030*/ 	.string	"Build cuda_13.0.r13.0/compiler.36424714_0"
        /*0030*/ 	.string	"-arch sm_100 -m 64 "



//--------------------- .note.nv.cuinfo           --------------------------
	.section	.note.nv.cuinfo,"",@"SHT_NOTE"
	.sectionflags	@"SHF_NOTE_NV_CUINFO"
        /*0018*/ 	.short	0x0002
        /*001a*/ 	.short	0x0064
        /*001c*/ 	.short	0x0082
	.zero		2


//--------------------- .nv.info                  --------------------------
	.section	.nv.info,"",@"SHT_CUDA_INFO"
	.align	4


	//----- nvinfo : EIATTR_REGCOUNT
	.align		4
        /*0000*/ 	.byte	0x04, 0x2f
        /*0002*/ 	.short	(.L_1 - .L_0)
	.align		4
.L_0:
        /*0004*/ 	.word	index@(_Z11d_multiply0PfS_S_)
        /*0008*/ 	.word	0x00000020


	//----- nvinfo : EIATTR_FRAME_SIZE
	.align		4
.L_1:
        /*000c*/ 	.byte	0x04, 0x11
        /*000e*/ 	.short	(.L_3 - .L_2)
	.align		4
.L_2:
        /*0010*/ 	.word	index@(_Z11d_multiply0PfS_S_)
        /*0014*/ 	.word	0x00000000


	//----- nvinfo : EIATTR_REGCOUNT
	.align		4
.L_3:
        /*0018*/ 	.byte	0x04, 0x2f
        /*001a*/ 	.short	(.L_5 - .L_4)
	.align		4
.L_4:
        /*001c*/ 	.word	index@(_Z11d_multiply1PfS_S_)
        /*0020*/ 	.word	0x00000020


	//----- nvinfo : EIATTR_FRAME_SIZE
	.align		4
.L_5:
        /*0024*/ 	.byte	0x04, 0x11
        /*0026*/ 	.short	(.L_7 - .L_6)
	.align		4
.L_6:
        /*0028*/ 	.word	index@(_Z11d_multiply1PfS_S_)
        /*002c*/ 	.word	0x00000000


	//----- nvinfo : EIATTR_MIN_STACK_SIZE
	.align		4
.L_7:
        /*0030*/ 	.byte	0x04, 0x12
        /*0032*/ 	.short	(.L_9 - .L_8)
	.align		4
.L_8:
        /*0034*/ 	.word	index@(_Z11d_multiply1PfS_S_)
        /*0038*/ 	.word	0x00000000


	//----- nvinfo : EIATTR_MIN_STACK_SIZE
	.align		4
.L_9:
        /*003c*/ 	.byte	0x04, 0x12
        /*003e*/ 	.short	(.L_11 - .L_10)
	.align		4
.L_10:
        /*0040*/ 	.word	index@(_Z11d_multiply0PfS_S_)
        /*0044*/ 	.word	0x00000000
.L_11:


//--------------------- .nv.compat                --------------------------
	.section	.nv.compat,"",@"SHT_CUDA_COMPAT_INFO"
	.align	4
        /*0000*/ 	.byte	0x02, 0x09, 0x00, 0x00, 0x02, 0x02, 0x01, 0x00, 0x02, 0x05, 0x05, 0x00, 0x03, 0x07, 0x01, 0x01
        /*0010*/ 	.byte	0x02, 0x03, 0x00, 0x00, 0x02, 0x06, 0x01, 0x00, 0x04, 0x0b, 0x08, 0x00, 0x09, 0x00, 0x00, 0x00
        /*0020*/ 	.byte	0x00, 0x00, 0x00, 0x00


//--------------------- .nv.info._Z11d_multiply1PfS_S_ --------------------------
	.section	.nv.info._Z11d_multiply1PfS_S_,"",@"SHT_CUDA_INFO"
	.sectionflags	@""
	.align	4


	//----- nvinfo : EIATTR_CUDA_API_VERSION
	.align		4
        /*0000*/ 	.byte	0x04, 0x37
        /*0002*/ 	.short	(.L_13 - .L_12)
.L_12:
        /*0004*/ 	.word	0x00000082


	//----- nvinfo : EIATTR_KPARAM_INFO
	.align		4
.L_13:
        /*0008*/ 	.byte	0x04, 0x17
        /*000a*/ 	.short	(.L_15 - .L_14)
.L_14:
        /*000c*/ 	.word	0x00000000
        /*0010*/ 	.short	0x0002
        /*0012*/ 	.short	0x0010
        /*0014*/ 	.byte	0x00, 0xf5, 0x21, 0x00


	//----- nvinfo : EIATTR_KPARAM_INFO
	.align		4
.L_15:
        /*0018*/ 	.byte	0x04, 0x17
        /*001a*/ 	.short	(.L_17 - .L_16)
.L_16:
        /*001c*/ 	.word	0x00000000
        /*0020*/ 	.short	0x0001
        /*0022*/ 	.short	0x0008
        /*0024*/ 	.byte	0x00, 0xf5, 0x21, 0x00


	//----- nvinfo : EIATTR_KPARAM_INFO
	.align		4
.L_17:
        /*0028*/ 	.byte	0x04, 0x17
        /*002a*/ 	.short	(.L_19 - .L_18)
.L_18:
        /*002c*/ 	.word	0x00000000
        /*0030*/ 	.short	0x0000
        /*0032*/ 	.short	0x0000
        /*0034*/ 	.byte	0x00, 0xf5, 0x21, 0x00


	//----- nvinfo : EIATTR_SPARSE_MMA_MASK
	.align		4
.L_19:
        /*0038*/ 	.byte	0x03, 0x50
        /*003a*/ 	.short	0x0000


	//----- nvinfo : EIATTR_MAXREG_COUNT
	.align		4
        /*003c*/ 	.byte	0x03, 0x1b
        /*003e*/ 	.short	0x00ff


	//----- nvinfo : EIATTR_NUM_BARRIERS
	.align		4
        /*0040*/ 	.byte	0x02, 0x4c
        /*0042*/ 	.byte	0x01
	.zero		1


	//----- nvinfo : EIATTR_MERCURY_ISA_VERSION
	.align		4
        /*0044*/ 	.byte	0x03, 0x5f
        /*0046*/ 	.short	0x0101


	//----- nvinfo : EIATTR_VRC_CTA_INIT_COUNT
	.align		4
        /*0048*/ 	.byte	0x02, 0x4a
	.zero		1
	.zero		1


	//----- nvinfo : EIATTR_EXIT_INSTR_OFFSETS
	.align		4
        /*004c*/ 	.byte	0x04, 0x1c
        /*004e*/ 	.short	(.L_21 - .L_20)


	//   ....[0]....
.L_20:
        /*0050*/ 	.word	0x000007f0


	//----- nvinfo : EIATTR_CBANK_PARAM_SIZE
	.align		4
.L_21:
        /*0054*/ 	.byte	0x03, 0x19
        /*0056*/ 	.short	0x0018


	//----- nvinfo : EIATTR_PARAM_CBANK
	.align		4
        /*0058*/ 	.byte	0x04, 0x0a
        /*005a*/ 	.short	(.L_23 - .L_22)
	.align		4
.L_22:
        /*005c*/ 	.word	index@(.nv.constant0._Z11d_multiply1PfS_S_)
        /*0060*/ 	.short	0x0380
        /*0062*/ 	.short	0x0018


	//----- nvinfo : EIATTR_SW_WAR
	.align		4
.L_23:
        /*0064*/ 	.byte	0x04, 0x36
        /*0066*/ 	.short	(.L_25 - .L_24)
.L_24:
        /*0068*/ 	.word	0x00000008
.L_25:


//--------------------- .nv.info._Z11d_multiply0PfS_S_ --------------------------
	.section	.nv.info._Z11d_multiply0PfS_S_,"",@"SHT_CUDA_INFO"
	.sectionflags	@""
	.align	4


	//----- nvinfo : EIATTR_CUDA_API_VERSION
	.align		4
        /*0000*/ 	.byte	0x04, 0x37
        /*0002*/ 	.short	(.L_27 - .L_26)
.L_26:
        /*0004*/ 	.word	0x00000082


	//----- nvinfo : EIATTR_KPARAM_INFO
	.align		4
.L_27:
        /*0008*/ 	.byte	0x04, 0x17
        /*000a*/ 	.short	(.L_29 - .L_28)
.L_28:
        /*000c*/ 	.word	0x00000000
        /*0010*/ 	.short	0x0002
        /*0012*/ 	.short	0x0010
        /*0014*/ 	.byte	0x00, 0xf5, 0x21, 0x00


	//----- nvinfo : EIATTR_KPARAM_INFO
	.align		4
.L_29:
        /*0018*/ 	.byte	0x04, 0x17
        /*001a*/ 	.short	(.L_31 - .L_30)
.L_30:
        /*001c*/ 	.word	0x00000000
        /*0020*/ 	.short	0x0001
        /*0022*/ 	.short	0x0008
        /*0024*/ 	.byte	0x00, 0xf5, 0x21, 0x00


	//----- nvinfo : EIATTR_KPARAM_INFO
	.align		4
.L_31:
        /*0028*/ 	.byte	0x04, 0x17
        /*002a*/ 	.short	(.L_33 - .L_32)
.L_32:
        /*002c*/ 	.word	0x00000000
        /*0030*/ 	.short	0x0000
        /*0032*/ 	.short	0x0000
        /*0034*/ 	.byte	0x00, 0xf5, 0x21, 0x00


	//----- nvinfo : EIATTR_SPARSE_MMA_MASK
	.align		4
.L_33:
        /*0038*/ 	.byte	0x03, 0x50
        /*003a*/ 	.short	0x0000


	//----- nvinfo : EIATTR_MAXREG_COUNT
	.align		4
        /*003c*/ 	.byte	0x03, 0x1b
        /*003e*/ 	.short	0x00ff


	//----- nvinfo : EIATTR_MERCURY_ISA_VERSION
	.align		4
        /*0040*/ 	.byte	0x03, 0x5f
        /*0042*/ 	.short	0x0101


	//----- nvinfo : EIATTR_VRC_CTA_INIT_COUNT
	.align		4
        /*0044*/ 	.byte	0x02, 0x4a
	.zero		1
	.zero		1


	//----- nvinfo : EIATTR_EXIT_INSTR_OFFSETS
	.align		4
        /*0048*/ 	.byte	0x04, 0x1c
        /*004a*/ 	.short	(.L_35 - .L_34)


	//   ....[0]....
.L_34:
        /*004c*/ 	.word	0x00000670


	//----- nvinfo : EIATTR_CBANK_PARAM_SIZE
	.align		4
.L_35:
        /*0050*/ 	.byte	0x03, 0x19
        /*0052*/ 	.short	0x0018


	//----- nvinfo : EIATTR_PARAM_CBANK
	.align		4
        /*0054*/ 	.byte	0x04, 0x0a
        /*0056*/ 	.short	(.L_37 - .L_36)
	.align		4
.L_36:
        /*0058*/ 	.word	index@(.nv.constant0._Z11d_multiply0PfS_S_)
        /*005c*/ 	.short	0x0380
        /*005e*/ 	.short	0x0018


	//----- nvinfo : EIATTR_SW_WAR
	.align		4
.L_37:
        /*0060*/ 	.byte	0x04, 0x36
        /*0062*/ 	.short	(.L_39 - .L_38)
.L_38:
        /*0064*/ 	.word	0x00000008
.L_39:


//--------------------- .nv.callgraph             --------------------------
	.section	.nv.callgraph,"",@"SHT_CUDA_CALLGRAPH"
	.align	4
	.sectionentsize	8
	.align		4
        /*0000*/ 	.word	0x00000000
	.align		4
        /*0004*/ 	.word	0xffffffff
	.align		4
        /*0008*/ 	.word	0x00000000
	.align		4
        /*000c*/ 	.word	0xfffffffe
	.align		4
        /*0010*/ 	.word	0x00000000
	.align		4
        /*0014*/ 	.word	0xfffffffd
	.align		4
        /*0018*/ 	.word	0x00000000
	.align		4
        /*001c*/ 	.word	0xfffffffc


//--------------------- .text._Z11d_multiply1PfS_S_ --------------------------
	.section	.text._Z11d_multiply1PfS_S_,"ax",@progbits
	.align	128
        .global         _Z11d_multiply1PfS_S_
        .type           _Z11d_multiply1PfS_S_,@function
        .size           _Z11d_multiply1PfS_S_,(.L_x_4 - _Z11d_multiply1PfS_S_)
        .other          _Z11d_multiply1PfS_S_,@"STO_CUDA_ENTRY STV_DEFAULT"
_Z11d_multiply1PfS_S_:
.text._Z11d_multiply1PfS_S_:
[----:B------:R-:W-:Y:S01]  /*0000*/  LDC R1, c[0x0][0x37c] ;  /* 0x0000df00ff017b82 */ /* 0x000fe20000000800 */
[----:B------:R-:W0:Y:S07]  /*0010*/  S2R R7, SR_CTAID.Y ;  /* 0x0000000000077919 */ /* 0x000e2e0000002600 */
[----:B------:R-:W1:Y:S01]  /*0020*/  S2UR UR6, SR_CgaCtaId ;  /* 0x00000000000679c3 */ /* 0x000e620000008800 */
[----:B------:R-:W0:Y:S01]  /*0030*/  LDCU UR12, c[0x0][0x364] ;  /* 0x00006c80ff0c77ac */ /* 0x000e220008000800 */
[----:B------:R-:W-:Y:S01]  /*0040*/  HFMA2 R23, -RZ, RZ, 0, 0 ;  /* 0x00000000ff177431 */ /* 0x000fe200000001ff */
[----:B------:R-:W0:Y:S01]  /*0050*/  S2R R4, SR_TID.Y ;  /* 0x0000000000047919 */ /* 0x000e220000002200 */
[----:B------:R-:W2:Y:S01]  /*0060*/  LDCU UR7, c[0x0][0x360] ;  /* 0x00006c00ff0777ac */ /* 0x000ea20008000800 */
[----:B------:R-:W3:Y:S03]  /*0070*/  S2R R5, SR_TID.X ;  /* 0x0000000000057919 */ /* 0x000ee60000002100 */
[----:B------:R-:W2:Y:S01]  /*0080*/  S2UR UR8, SR_CTAID.X ;  /* 0x00000000000879c3 */ /* 0x000ea20000002500 */
[----:B------:R-:W-:Y:S01]  /*0090*/  UMOV UR4, 0x400 ;  /* 0x0000040000047882 */ /* 0x000fe20000000000 */
[----:B------:R-:W4:Y:S01]  /*00a0*/  LDCU.64 UR10, c[0x0][0x358] ;  /* 0x00006b00ff0a77ac */ /* 0x000f220008000a00 */
[----:B------:R-:W-:-:S05]  /*00b0*/  UIADD3 UR5, UPT, UPT, UR4, 0x400, URZ ;  /* 0x0000040004057890 */ /* 0x000fca000fffe0ff */
[----:B------:R-:W4:Y:S08]  /*00c0*/  LDC.64 R18, c[0x0][0x380] ;  /* 0x0000e000ff127b82 */ /* 0x000f300000000a00 */
[----:B------:R-:W4:Y:S01]  /*00d0*/  LDC.64 R16, c[0x0][0x388] ;  /* 0x0000e200ff107b82 */ /* 0x000f220000000a00 */
[----:B-1----:R-:W-:Y:S02]  /*00e0*/  ULEA UR9, UR6, UR4, 0x18 ;  /* 0x0000000406097291 */ /* 0x002fe4000f8ec0ff */
[----:B------:R-:W-:-:S02]  /*00f0*/  ULEA UR5, UR6, UR5, 0x18 ;  /* 0x0000000506057291 */ /* 0x000fc4000f8ec0ff */
[----:B--2---:R-:W-:Y:S01]  /*0100*/  UIMAD UR4, UR7, UR8, URZ ;  /* 0x00000008070472a4 */ /* 0x004fe2000f8e02ff */
[----:B0-----:R-:W-:Y:S01]  /*0110*/  IMAD R7, R7, UR12, R4 ;  /* 0x0000000c07077c24 */ /* 0x001fe2000f8e0204 */
[----:B------:R-:W-:-:S04]  /*0120*/  LEA R6, R4, UR9, 0x6 ;  /* 0x0000000904067c11 */ /* 0x000fc8000f8e30ff */
[----:B---3--:R-:W-:Y:S02]  /*0130*/  IADD3 R3, PT, PT, R5, UR4, RZ ;  /* 0x0000000405037c10 */ /* 0x008fe4000fffe0ff */
[----:B------:R-:W-:Y:S02]  /*0140*/  LEA R7, R7, R5, 0x9 ;  /* 0x0000000507077211 */ /* 0x000fe400078e48ff */
[C---:B------:R-:W-:Y:S01]  /*0150*/  LEA R2, R5.reuse, UR5, 0x2 ;  /* 0x0000000505027c11 */ /* 0x040fe2000f8e10ff */
[----:B------:R-:W-:Y:S01]  /*0160*/  UMOV UR5, 0x10 ;  /* 0x0000001000057882 */ /* 0x000fe20000000000 */
[----:B------:R-:W-:Y:S02]  /*0170*/  LEA R3, R4, R3, 0x9 ;  /* 0x0000000304037211 */ /* 0x000fe400078e48ff */
[----:B------:R-:W-:Y:S02]  /*0180*/  LEA R5, R5, R6, 0x2 ;  /* 0x0000000605057211 */ /* 0x000fe400078e10ff */
[----:B------:R-:W-:-:S02]  /*0190*/  MOV R0, R7 ;  /* 0x0000000700007202 */ /* 0x000fc40000000f00 */
[----:B------:R-:W-:-:S07]  /*01a0*/  LEA R4, R4, R2, 0x6 ;  /* 0x0000000204047211 */ /* 0x000fce00078e30ff */
.L_x_0:
[----:B----4-:R-:W-:-:S04]  /*01b0*/  IMAD.WIDE.U32 R8, R0, 0x4, R18 ;  /* 0x0000000400087825 */ /* 0x010fc800078e0012 */
[----:B------:R-:W-:Y:S01]  /*01c0*/  IMAD.WIDE.U32 R24, R3, 0x4, R16 ;  /* 0x0000000403187825 */ /* 0x000fe200078e0010 */
[----:B------:R-:W2:Y:S05]  /*01d0*/  LDG.E R20, desc[UR10][R8.64] ;  /* 0x0000000a08147981 */ /* 0x000eaa000c1e1900 */
[----:B------:R-:W3:Y:S04]  /*01e0*/  LDG.E R25, desc[UR10][R24.64] ;  /* 0x0000000a18197981 */ /* 0x000ee8000c1e1900 */
[----:B--2---:R-:W-:Y:S04]  /*01f0*/  STS [R5], R20 ;  /* 0x0000001405007388 */ /* 0x004fe80000000800 */
[----:B---3--:R-:W-:Y:S01]  /*0200*/  STS [R4], R25 ;  /* 0x0000001904007388 */ /* 0x008fe20000000800 */
[----:B------:R-:W-:Y:S06]  /*0210*/  BAR.SYNC.DEFER_BLOCKING 0x0 ;  /* 0x0000000000007b1d */ /* 0x000fec0000010000 */
[----:B------:R-:W-:Y:S04]  /*0220*/  LDS R26, [R2] ;  /* 0x00000000021a7984 */ /* 0x000fe80000000800 */
[----:B------:R-:W0:Y:S04]  /*0230*/  LDS.128 R12, [R6] ;  /* 0x00000000060c7984 */ /* 0x000e280000000c00 */
[----:B------:R-:W1:Y:S04]  /*0240*/  LDS R27, [R2+0x40] ;  /* 0x00004000021b7984 */ /* 0x000e680000000800 */
[----:B------:R-:W2:Y:S04]  /*0250*/  LDS R28, [R2+0x80] ;  /* 0x00008000021c7984 */ /* 0x000ea80000000800 */
[----:B------:R-:W3:Y:S04]  /*0260*/  LDS R22, [R2+0xc0] ;  /* 0x0000c00002167984 */ /* 0x000ee80000000800 */
[----:B------:R-:W-:Y:S04]  /*0270*/  LDS R21, [R2+0x100] ;  /* 0x0001000002157984 */ /* 0x000fe80000000800 */
[----:B------:R-:W4:Y:S04]  /*0280*/  LDS.128 R8, [R6+0x10] ;  /* 0x0000100006087984 */ /* 0x000f280000000c00 */
[----:B------:R-:W5:Y:S04]  /*0290*/  LDS R20, [R2+0x140] ;  /* 0x0001400002147984 */ /* 0x000f680000000800 */
[----:B------:R-:W-:Y:S04]  /*02a0*/  LDS R24, [R2+0x1c0] ;  /* 0x0001c00002187984 */ /* 0x000fe80000000800 */
[----:B------:R-:W-:Y:S01]  /*02b0*/  LDS R29, [R2+0x300] ;  /* 0x00030000021d7984 */ /* 0x000fe20000000800 */
[----:B0-----:R-:W-:-:S03]  /*02c0*/  FFMA R12, R12, R26, R23 ;  /* 0x0000001a0c0c7223 */ /* 0x001fc60000000017 */
[----:B------:R-:W0:Y:S01]  /*02d0*/  LDS R23, [R2+0x180] ;  /* 0x0001800002177984 */ /* 0x000e220000000800 */
[----:B-1----:R-:W-:-:S03]  /*02e0*/  FFMA R13, R27, R13, R12 ;  /* 0x0000000d1b0d7223 */ /* 0x002fc6000000000c */
[----:B------:R-:W-:Y:S01]  /*02f0*/  LDS R27, [R2+0x200] ;  /* 0x00020000021b7984 */ /* 0x000fe20000000800 */
[----:B--2---:R-:W-:-:S03]  /*0300*/  FFMA R13, R28, R14, R13 ;  /* 0x0000000e1c0d7223 */ /* 0x004fc6000000000d */
[----:B------:R-:W-:Y:S01]  /*0310*/  LDS R26, [R2+0x340] ;  /* 0x00034000021a7984 */ /* 0x000fe20000000800 */
[----:B---3--:R-:W-:-:S03]  /*0320*/  FFMA R25, R22, R15, R13 ;  /* 0x0000000f16197223 */ /* 0x008fc6000000000d */
[----:B------:R-:W1:Y:S04]  /*0330*/  LDS.128 R12, [R6+0x20] ;  /* 0x00002000060c7984 */ /* 0x000e680000000c00 */
[----:B------:R-:W2:Y:S01]  /*0340*/  LDS R22, [R2+0x240] ;  /* 0x0002400002167984 */ /* 0x000ea20000000800 */
[----:B----4-:R-:W-:-:S03]  /*0350*/  FFMA R21, R8, R21, R25 ;  /* 0x0000001508157223 */ /* 0x010fc60000000019 */
[----:B------:R-:W3:Y:S01]  /*0360*/  LDS R25, [R2+0x280] ;  /* 0x0002800002197984 */ /* 0x000ee20000000800 */
[----:B-----5:R-:W-:Y:S01]  /*0370*/  FFMA R20, R20, R9, R21 ;  /* 0x0000000914147223 */ /* 0x020fe20000000015 */
[----:B------:R-:W-:-:S03]  /*0380*/  IADD3 R21, PT, PT, R3, 0x2000, RZ ;  /* 0x0000200003157810 */ /* 0x000fc60007ffe0ff */
[----:B0-----:R-:W-:Y:S02]  /*0390*/  FFMA R23, R23, R10, R20 ;  /* 0x0000000a17177223 */ /* 0x001fe40000000014 */
[----:B------:R-:W-:-:S04]  /*03a0*/  IMAD.WIDE.U32 R20, R21, 0x4, R16 ;  /* 0x0000000415147825 */ /* 0x000fc800078e0010 */
[----:B------:R-:W-:Y:S01]  /*03b0*/  FFMA R11, R24, R11, R23 ;  /* 0x0000000b180b7223 */ /* 0x000fe20000000017 */
[----:B------:R-:W-:Y:S01]  /*03c0*/  IADD3 R23, PT, PT, R0, 0x10, RZ ;  /* 0x0000001000177810 */ /* 0x000fe20007ffe0ff */
[----:B------:R-:W-:Y:S02]  /*03d0*/  LDS R24, [R2+0x3c0] ;  /* 0x0003c00002187984 */ /* 0x000fe40000000800 */
[----:B-1----:R-:W-:Y:S02]  /*03e0*/  FFMA R11, R12, R27, R11 ;  /* 0x0000001b0c0b7223 */ /* 0x002fe4000000000b */
[----:B------:R-:W-:Y:S02]  /*03f0*/  LDS R27, [R2+0x380] ;  /* 0x00038000021b7984 */ /* 0x000fe40000000800 */
[----:B--2---:R-:W-:Y:S01]  /*0400*/  FFMA R8, R22, R13, R11 ;  /* 0x0000000d16087223 */ /* 0x004fe2000000000b */
[----:B------:R-:W-:Y:S01]  /*0410*/  IMAD.WIDE.U32 R22, R23, 0x4, R18 ;  /* 0x0000000417167825 */ /* 0x000fe200078e0012 */
[----:B------:R-:W0:Y:S03]  /*0420*/  LDS R13, [R2+0x2c0] ;  /* 0x0002c000020d7984 */ /* 0x000e260000000800 */
[----:B---3--:R-:W-:-:S02]  /*0430*/  FFMA R14, R25, R14, R8 ;  /* 0x0000000e190e7223 */ /* 0x008fc40000000008 */
[----:B------:R-:W1:Y:S01]  /*0440*/  LDS.128 R8, [R6+0x30] ;  /* 0x0000300006087984 */ /* 0x000e620000000c00 */
[----:B------:R-:W-:Y:S06]  /*0450*/  BAR.SYNC.DEFER_BLOCKING 0x0 ;  /* 0x0000000000007b1d */ /* 0x000fec0000010000 */
[----:B------:R-:W2:Y:S04]  /*0460*/  LDG.E R23, desc[UR10][R22.64] ;  /* 0x0000000a16177981 */ /* 0x000ea8000c1e1900 */
[----:B------:R-:W3:Y:S01]  /*0470*/  LDG.E R21, desc[UR10][R20.64] ;  /* 0x0000000a14157981 */ /* 0x000ee2000c1e1900 */
[----:B------:R-:W-:Y:S01]  /*0480*/  UIADD3 UR6, UPT, UPT, UR5, -0x10, URZ ;  /* 0xfffffff005067890 */ /* 0x000fe2000fffe0ff */
[----:B------:R-:W-:Y:S01]  /*0490*/  IADD3 R0, PT, PT, R0, 0x20, RZ ;  /* 0x0000002000007810 */ /* 0x000fe20007ffe0ff */
[----:B------:R-:W-:Y:S01]  /*04a0*/  UIADD3 UR5, UPT, UPT, UR5, 0x20, URZ ;  /* 0x0000002005057890 */ /* 0x000fe2000fffe0ff */
[----:B0-----:R-:W-:Y:S01]  /*04b0*/  FFMA R28, R13, R15, R14 ;  /* 0x0000000f0d1c7223 */ /* 0x001fe2000000000e */
[----:B------:R-:W-:Y:S01]  /*04c0*/  UISETP.GE.U32.AND UP0, UPT, UR6, 0x1e0, UPT ;  /* 0x000001e00600788c */ /* 0x000fe2000bf06070 */
[----:B------:R-:W-:-:S02]  /*04d0*/  IADD3 R3, PT, PT, R3, 0x4000, RZ ;  /* 0x0000400003037810 */ /* 0x000fc40007ffe0ff */
[----:B-1----:R-:W-:-:S04]  /*04e0*/  FFMA R8, R8, R29, R28 ;  /* 0x0000001d08087223 */ /* 0x002fc8000000001c */
[----:B------:R-:W-:-:S04]  /*04f0*/  FFMA R8, R26, R9, R8 ;  /* 0x000000091a087223 */ /* 0x000fc80000000008 */
[----:B------:R-:W-:-:S04]  /*0500*/  FFMA R27, R27, R10, R8 ;  /* 0x0000000a1b1b7223 */ /* 0x000fc80000000008 */
[----:B------:R-:W-:Y:S01]  /*0510*/  FFMA R27, R24, R11, R27 ;  /* 0x0000000b181b7223 */ /* 0x000fe2000000001b */
        /* <DEDUP_REMOVED lines=11> */
[----:B------:R-:W5:Y:S04]  /*05d0*/  LDS R23, [R2+0x180] ;  /* 0x0001800002177984 */ /* 0x000f680000000800 */
[----:B------:R-:W5:Y:S01]  /*05e0*/  LDS R24, [R2+0x1c0] ;  /* 0x0001c00002187984 */ /* 0x000f620000000800 */
[----:B0-----:R-:W-:-:S04]  /*05f0*/  FFMA R25, R12, R25, R27 ;  /* 0x000000190c197223 */ /* 0x001fc8000000001b */
[----:B-1----:R-:W-:Y:S02]  /*0600*/  FFMA R28, R28, R13, R25 ;  /* 0x0000000d1c1c7223 */ /* 0x002fe40000000019 */
[----:B------:R-:W-:Y:S02]  /*0610*/  LDS R25, [R2+0x200] ;  /* 0x0002000002197984 */ /* 0x000fe40000000800 */
[----:B--2---:R-:W-:-:S04]  /*0620*/  FFMA R29, R29, R14, R28 ;  /* 0x0000000e1d1d7223 */ /* 0x004fc8000000001c */
[----:B---3--:R-:W-:Y:S02]  /*0630*/  FFMA R29, R22, R15, R29 ;  /* 0x0000000f161d7223 */ /* 0x008fe4000000001d */
[----:B------:R-:W0:Y:S04]  /*0640*/  LDS.128 R12, [R6+0x20] ;  /* 0x00002000060c7984 */ /* 0x000e280000000c00 */
[----:B------:R-:W1:Y:S01]  /*0650*/  LDS R22, [R2+0x240] ;  /* 0x0002400002167984 */ /* 0x000e620000000800 */
[----:B----4-:R-:W-:-:S04]  /*0660*/  FFMA R21, R8, R21, R29 ;  /* 0x0000001508157223 */ /* 0x010fc8000000001d */
[----:B-----5:R-:W-:Y:S02]  /*0670*/  FFMA R20, R20, R9, R21 ;  /* 0x0000000914147223 */ /* 0x020fe40000000015 */
[----:B------:R-:W2:Y:S02]  /*0680*/  LDS R21, [R2+0x280] ;  /* 0x0002800002157984 */ /* 0x000ea40000000800 */
[----:B------:R-:W-:Y:S02]  /*0690*/  FFMA R23, R23, R10, R20 ;  /* 0x0000000a17177223 */ /* 0x000fe40000000014 */
[----:B------:R-:W3:Y:S02]  /*06a0*/  LDS R20, [R2+0x2c0] ;  /* 0x0002c00002147984 */ /* 0x000ee40000000800 */
[----:B------:R-:W-:Y:S02]  /*06b0*/  FFMA R27, R24, R11, R23 ;  /* 0x0000000b181b7223 */ /* 0x000fe40000000017 */
[----:B------:R-:W-:Y:S04]  /*06c0*/  LDS R23, [R2+0x300] ;  /* 0x0003000002177984 */ /* 0x000fe80000000800 */
[----:B------:R-:W4:Y:S04]  /*06d0*/  LDS.128 R8, [R6+0x30] ;  /* 0x0000300006087984 */ /* 0x000f280000000c00 */
[----:B------:R-:W5:Y:S01]  /*06e0*/  LDS R24, [R2+0x340] ;  /* 0x0003400002187984 */ /* 0x000f620000000800 */
[----:B0-----:R-:W-:-:S03]  /*06f0*/  FFMA R27, R12, R25, R27 ;  /* 0x000000190c1b7223 */ /* 0x001fc6000000001b */
[----:B------:R-:W0:Y:S01]  /*0700*/  LDS R25, [R2+0x380] ;  /* 0x0003800002197984 */ /* 0x000e220000000800 */
[----:B-1----:R-:W-:-:S03]  /*0710*/  FFMA R22, R22, R13, R27 ;  /* 0x0000000d16167223 */ /* 0x002fc6000000001b */
[----:B------:R-:W1:Y:S01]  /*0720*/  LDS R12, [R2+0x3c0] ;  /* 0x0003c000020c7984 */ /* 0x000e620000000800 */
[----:B--2---:R-:W-:-:S04]  /*0730*/  FFMA R21, R21, R14, R22 ;  /* 0x0000000e15157223 */ /* 0x004fc80000000016 */
[----:B---3--:R-:W-:-:S04]  /*0740*/  FFMA R15, R20, R15, R21 ;  /* 0x0000000f140f7223 */ /* 0x008fc80000000015 */
[----:B----4-:R-:W-:-:S04]  /*0750*/  FFMA R15, R8, R23, R15 ;  /* 0x00000017080f7223 */ /* 0x010fc8000000000f */
[----:B-----5:R-:W-:-:S04]  /*0760*/  FFMA R24, R24, R9, R15 ;  /* 0x0000000918187223 */ /* 0x020fc8000000000f */
[----:B0-----:R-:W-:-:S04]  /*0770*/  FFMA R25, R25, R10, R24 ;  /* 0x0000000a19197223 */ /* 0x001fc80000000018 */
[----:B-1----:R-:W-:Y:S01]  /*0780*/  FFMA R23, R12, R11, R25 ;  /* 0x0000000b0c177223 */ /* 0x002fe20000000019 */
[----:B------:R-:W-:Y:S06]  /*0790*/  BAR.SYNC.DEFER_BLOCKING 0x0 ;  /* 0x0000000000007b1d */ /* 0x000fec0000010000 */
[----:B------:R-:W-:Y:S05]  /*07a0*/  BRA.U !UP0, `(.L_x_0) ;  /* 0xfffffff908807547 */ /* 0x000fea000b83ffff */
[----:B------:R-:W0:Y:S01]  /*07b0*/  LDC.64 R2, c[0x0][0x390] ;  /* 0x0000e400ff027b82 */ /* 0x000e220000000a00 */
[----:B------:R-:W-:-:S05]  /*07c0*/  IADD3 R7, PT, PT, R7, UR4, RZ ;  /* 0x0000000407077c10 */ /* 0x000fca000fffe0ff */
[----:B0-----:R-:W-:-:S05]  /*07d0*/  IMAD.WIDE.U32 R2, R7, 0x4, R2 ;  /* 0x0000000407027825 */ /* 0x001fca00078e0002 */
[----:B------:R-:W-:Y:S01]  /*07e0*/  STG.E desc[UR10][R2.64], R23 ;  /* 0x0000001702007986 */ /* 0x000fe2000c10190a */
[----:B------:R-:W-:Y:S05]  /*07f0*/  EXIT ;  /* 0x000000000000794d */ /* 0x000fea0003800000 */
.L_x_1:
[----:B------:R-:W-:-:S00]  /*0800*/  BRA `(.L_x_1) ;  /* 0xfffffffc00fc7947 */ /* 0x000fc0000383ffff */
[----:B------:R-:W-:-:S00]  /*0810*/  NOP ;  /* 0x0000000000007918 */ /* 0x000fc00000000000 */
        /* <DEDUP_REMOVED lines=14> */
.L_x_4:


//--------------------- .text._Z11d_multiply0PfS_S_ --------------------------
	.section	.text._Z11d_multiply0PfS_S_,"ax",@progbits
	.align	128
        .global         _Z11d_multiply0PfS_S_
        .type           _Z11d_multiply0PfS_S_,@function
        .size           _Z11d_multiply0PfS_S_,(.L_x_5 - _Z11d_multiply0PfS_S_)
        .other          _Z11d_multiply0PfS_S_,@"STO_CUDA_ENTRY STV_DEFAULT"
_Z11d_multiply0PfS_S_:
.text._Z11d_multiply0PfS_S_:
[----:B------:R-:W-:Y:S01]  /*0000*/  LDC R1, c[0x0][0x37c] ;  /* 0x0000df00ff017b82 */ /* 0x000fe20000000800 */
[----:B------:R-:W0:Y:S01]  /*0010*/  S2R R15, SR_CTAID.X ;  /* 0x00000000000f7919 */ /* 0x000e220000002500 */
[----:B------:R-:W1:Y:S01]  /*0020*/  LDCU UR6, c[0x0][0x364] ;  /* 0x00006c80ff0677ac */ /* 0x000e620008000800 */
[----:B------:R-:W-:Y:S01]  /*0030*/  MOV R16, RZ ;  /* 0x000000ff00107202 */ /* 0x000fe20000000f00 */
[----:B------:R-:W0:Y:S01]  /*0040*/  S2R R0, SR_TID.X ;  /* 0x0000000000007919 */ /* 0x000e220000002100 */
[----:B------:R-:W0:Y:S01]  /*0050*/  LDCU UR7, c[0x0][0x360] ;  /* 0x00006c00ff0777ac */ /* 0x000e220008000800 */
[----:B------:R-:W1:Y:S01]  /*0060*/  S2R R14, SR_CTAID.Y ;  /* 0x00000000000e7919 */ /* 0x000e620000002600 */
[----:B------:R-:W2:Y:S01]  /*0070*/  LDCU.64 UR4, c[0x0][0x358] ;  /* 0x00006b00ff0477ac */ /* 0x000ea20008000a00 */
[----:B------:R-:W1:Y:S01]  /*0080*/  S2R R3, SR_TID.Y ;  /* 0x0000000000037919 */ /* 0x000e620000002200 */
[----:B0-----:R-:W-:Y:S02]  /*0090*/  IMAD R15, R15, UR7, R0 ;  /* 0x000000070f0f7c24 */ /* 0x001fe4000f8e0200 */
[----:B------:R-:W-:-:S02]  /*00a0*/  HFMA2 R0, -RZ, RZ, 0, 0 ;  /* 0x00000000ff007431 */ /* 0x000fc400000001ff */
[----:B-12---:R-:W-:-:S07]  /*00b0*/  IMAD R14, R14, UR6, R3 ;  /* 0x000000060e0e7c24 */ /* 0x006fce000f8e0203 */
.L_x_2:
[----:B------:R-:W0:Y:S01]  /*00c0*/  LDC.64 R6, c[0x0][0x388] ;  /* 0x0000e200ff067b82 */ /* 0x000e220000000a00 */
[----:B------:R-:W-:Y:S02]  /*00d0*/  LEA R19, R16, R15, 0x9 ;  /* 0x0000000f10137211 */ /* 0x000fe400078e48ff */
[----:B------:R-:W-:Y:S02]  /*00e0*/  LEA R3, R14, R16, 0x9 ;  /* 0x000000100e037211 */ /* 0x000fe400078e48ff */
[----:B------:R-:W-:-:S03]  /*00f0*/  IADD3 R13, PT, PT, R19, 0x200, RZ ;  /* 0x00000200130d7810 */ /* 0x000fc60007ffe0ff */
[----:B------:R-:W1:Y:S01]  /*0100*/  LDC.64 R4, c[0x0][0x380] ;  /* 0x0000e000ff047b82 */ /* 0x000e620000000a00 */
[C---:B------:R-:W-:Y:S02]  /*0110*/  IADD3 R25, PT, PT, R19.reuse, 0x400, RZ ;  /* 0x0000040013197810 */ /* 0x040fe40007ffe0ff */
[C---:B------:R-:W-:Y:S01]  /*0120*/  IADD3 R9, PT, PT, R19.reuse, 0x600, RZ ;  /* 0x0000060013097810 */ /* 0x040fe20007ffe0ff */
[----:B0-----:R-:W-:-:S04]  /*0130*/  IMAD.WIDE.U32 R10, R19, 0x4, R6 ;  /* 0x00000004130a7825 */ /* 0x001fc800078e0006 */
[----:B------:R-:W-:Y:S01]  /*0140*/  IMAD.WIDE.U32 R12, R13, 0x4, R6 ;  /* 0x000000040d0c7825 */ /* 0x000fe200078e0006 */
[----:B------:R0:W2:Y:S03]  /*0150*/  LDG.E R28, desc[UR4][R10.64] ;  /* 0x000000040a1c7981 */ /* 0x0000a6000c1e1900 */
[----:B-1----:R-:W-:Y:S01]  /*0160*/  IMAD.WIDE.U32 R4, R3, 0x4, R4 ;  /* 0x0000000403047825 */ /* 0x002fe200078e0004 */
[----:B------:R1:W3:Y:S04]  /*0170*/  LDG.E R2, desc[UR4][R12.64] ;  /* 0x000000040c027981 */ /* 0x0002e8000c1e1900 */
[----:B------:R-:W2:Y:S01]  /*0180*/  LDG.E R3, desc[UR4][R4.64] ;  /* 0x0000000404037981 */ /* 0x000ea2000c1e1900 */
[----:B------:R-:W-:-:S03]  /*0190*/  IMAD.WIDE.U32 R24, R25, 0x4, R6 ;  /* 0x0000000419187825 */ /* 0x000fc600078e0006 */
[----:B------:R-:W3:Y:S01]  /*01a0*/  LDG.E R29, desc[UR4][R4.64+0x4] ;  /* 0x00000404041d7981 */ /* 0x000ee2000c1e1900 */
[----:B------:R-:W-:Y:S01]  /*01b0*/  IADD3 R17, PT, PT, R19, 0x800, RZ ;  /* 0x0000080013117810 */ /* 0x000fe20007ffe0ff */
[----:B------:R-:W-:Y:S02]  /*01c0*/  IMAD.WIDE.U32 R8, R9, 0x4, R6 ;  /* 0x0000000409087825 */ /* 0x000fe400078e0006 */
[----:B------:R-:W4:Y:S01]  /*01d0*/  LDG.E R21, desc[UR4][R24.64] ;  /* 0x0000000418157981 */ /* 0x000f22000c1e1900 */
[----:B------:R-:W-:-:S03]  /*01e0*/  IADD3 R23, PT, PT, R19, 0xa00, RZ ;  /* 0x00000a0013177810 */ /* 0x000fc60007ffe0ff */
[----:B------:R-:W4:Y:S01]  /*01f0*/  LDG.E R18, desc[UR4][R4.64+0x8] ;  /* 0x0000080404127981 */ /* 0x000f22000c1e1900 */
[----:B0-----:R-:W-:-:S03]  /*0200*/  IMAD.WIDE.U32 R10, R17, 0x4, R6 ;  /* 0x00000004110a7825 */ /* 0x001fc600078e0006 */
[----:B------:R0:W5:Y:S01]  /*0210*/  LDG.E R17, desc[UR4][R8.64] ;  /* 0x0000000408117981 */ /* 0x000162000c1e1900 */
[----:B-1----:R-:W-:-:S03]  /*0220*/  IADD3 R13, PT, PT, R19, 0xc00, RZ ;  /* 0x00000c00130d7810 */ /* 0x002fc60007ffe0ff */
[----:B------:R-:W5:Y:S04]  /*0230*/  LDG.E R20, desc[UR4][R4.64+0xc] ;  /* 0x00000c0404147981 */ /* 0x000f68000c1e1900 */
[----:B------:R-:W5:Y:S01]  /*0240*/  LDG.E R22, desc[UR4][R10.64] ;  /* 0x000000040a167981 */ /* 0x000f62000c1e1900 */
[----:B0-----:R-:W-:-:S03]  /*0250*/  IMAD.WIDE.U32 R8, R23, 0x4, R6 ;  /* 0x0000000417087825 */ /* 0x001fc600078e0006 */
[----:B------:R-:W5:Y:S01]  /*0260*/  LDG.E R23, desc[UR4][R4.64+0x10] ;  /* 0x0000100404177981 */ /* 0x000f62000c1e1900 */
[----:B------:R-:W-:-:S03]  /*0270*/  IMAD.WIDE.U32 R12, R13, 0x4, R6 ;  /* 0x000000040d0c7825 */ /* 0x000fc600078e0006 */
[----:B------:R-:W5:Y:S04]  /*0280*/  LDG.E R25, desc[UR4][R8.64] ;  /* 0x0000000408197981 */ /* 0x000f68000c1e1900 */
[----:B------:R-:W5:Y:S04]  /*0290*/  LDG.E R24, desc[UR4][R4.64+0x14] ;  /* 0x0000140404187981 */ /* 0x000f68000c1e1900 */
[----:B------:R0:W5:Y:S04]  /*02a0*/  LDG.E R26, desc[UR4][R12.64] ;  /* 0x000000040c1a7981 */ /* 0x000168000c1e1900 */
[----:B------:R-:W5:Y:S01]  /*02b0*/  LDG.E R27, desc[UR4][R4.64+0x18] ;  /* 0x00001804041b7981 */ /* 0x000f62000c1e1900 */
[----:B0-----:R-:W-:-:S05]  /*02c0*/  IADD3 R13, PT, PT, R19, 0x1400, RZ ;  /* 0x00001400130d7810 */ /* 0x001fca0007ffe0ff */
[----:B------:R-:W-:-:S04]  /*02d0*/  IMAD.WIDE.U32 R12, R13, 0x4, R6 ;  /* 0x000000040d0c7825 */ /* 0x000fc800078e0006 */
[----:B--2---:R-:W-:Y:S01]  /*02e0*/  FFMA R28, R3, R28, R0 ;  /* 0x0000001c031c7223 */ /* 0x004fe20000000000 */
[C---:B------:R-:W-:Y:S02]  /*02f0*/  IADD3 R3, PT, PT, R19.reuse, 0xe00, RZ ;  /* 0x00000e0013037810 */ /* 0x040fe40007ffe0ff */
[----:B------:R-:W-:Y:S01]  /*0300*/  IADD3 R0, PT, PT, R19, 0x1000, RZ ;  /* 0x0000100013007810 */ /* 0x000fe20007ffe0ff */
[----:B---3--:R-:W-:Y:S02]  /*0310*/  FFMA R29, R29, R2, R28 ;  /* 0x000000021d1d7223 */ /* 0x008fe4000000001c */
[----:B------:R-:W-:Y:S01]  /*0320*/  IMAD.WIDE.U32 R2, R3, 0x4, R6 ;  /* 0x0000000403027825 */ /* 0x000fe200078e0006 */
[----:B------:R-:W-:-:S03]  /*0330*/  IADD3 R28, PT, PT, R19, 0x1200, RZ ;  /* 0x00001200131c7810 */ /* 0x000fc60007ffe0ff */
[----:B------:R-:W-:-:S04]  /*0340*/  IMAD.WIDE.U32 R10, R0, 0x4, R6 ;  /* 0x00000004000a7825 */ /* 0x000fc800078e0006 */
[----:B----4-:R-:W-:Y:S01]  /*0350*/  FFMA R29, R18, R21, R29 ;  /* 0x00000015121d7223 */ /* 0x010fe2000000001d */
[----:B------:R0:W2:Y:S01]  /*0360*/  LDG.E R0, desc[UR4][R2.64] ;  /* 0x0000000402007981 */ /* 0x0000a2000c1e1900 */
[----:B------:R-:W-:-:S03]  /*0370*/  IMAD.WIDE.U32 R8, R28, 0x4, R6 ;  /* 0x000000041c087825 */ /* 0x000fc600078e0006 */
[----:B------:R-:W2:Y:S01]  /*0380*/  LDG.E R21, desc[UR4][R4.64+0x1c] ;  /* 0x00001c0404157981 */ /* 0x000ea2000c1e1900 */
[----:B------:R-:W-:Y:S01]  /*0390*/  IADD3 R28, PT, PT, R19, 0x1600, RZ ;  /* 0x00001600131c7810 */ /* 0x000fe20007ffe0ff */
[----:B-----5:R-:W-:Y:S02]  /*03a0*/  FFMA R20, R20, R17, R29 ;  /* 0x0000001114147223 */ /* 0x020fe4000000001d */
[----:B------:R-:W3:Y:S04]  /*03b0*/  LDG.E R10, desc[UR4][R10.64] ;  /* 0x000000040a0a7981 */ /* 0x000ee8000c1e1900 */
[----:B------:R-:W3:Y:S01]  /*03c0*/  LDG.E R17, desc[UR4][R4.64+0x20] ;  /* 0x0000200404117981 */ /* 0x000ee2000c1e1900 */
[----:B0-----:R-:W-:-:S04]  /*03d0*/  IMAD.WIDE.U32 R2, R28, 0x4, R6 ;  /* 0x000000041c027825 */ /* 0x001fc800078e0006 */
[----:B------:R-:W-:Y:S01]  /*03e0*/  FFMA R29, R23, R22, R20 ;  /* 0x00000016171d7223 */ /* 0x000fe20000000014 */
[----:B------:R0:W4:Y:S01]  /*03f0*/  LDG.E R18, desc[UR4][R8.64] ;  /* 0x0000000408127981 */ /* 0x000122000c1e1900 */
[----:B------:R-:W-:-:S03]  /*0400*/  IADD3 R28, PT, PT, R19, 0x1800, RZ ;  /* 0x00001800131c7810 */ /* 0x000fc60007ffe0ff */
[----:B------:R-:W4:Y:S01]  /*0410*/  LDG.E R23, desc[UR4][R4.64+0x24] ;  /* 0x0000240404177981 */ /* 0x000f22000c1e1900 */
[----:B------:R-:W-:-:S03]  /*0420*/  FFMA R24, R24, R25, R29 ;  /* 0x0000001918187223 */ /* 0x000fc6000000001d */
[----:B------:R1:W5:Y:S01]  /*0430*/  LDG.E R11, desc[UR4][R12.64] ;  /* 0x000000040c0b7981 */ /* 0x000362000c1e1900 */
[----:B------:R-:W-:Y:S01]  /*0440*/  IADD3 R29, PT, PT, R19, 0x1a00, RZ ;  /* 0x00001a00131d7810 */ /* 0x000fe20007ffe0ff */
[----:B0-----:R-:W-:Y:S02]  /*0450*/  IMAD.WIDE.U32 R8, R28, 0x4, R6 ;  /* 0x000000041c087825 */ /* 0x001fe400078e0006 */
[----:B------:R-:W5:Y:S02]  /*0460*/  LDG.E R22, desc[UR4][R4.64+0x28] ;  /* 0x0000280404167981 */ /* 0x000f64000c1e1900 */
[----:B------:R-:W-:Y:S02]  /*0470*/  FFMA R26, R27, R26, R24 ;  /* 0x0000001a1b1a7223 */ /* 0x000fe40000000018 */
[----:B------:R0:W5:Y:S01]  /*0480*/  LDG.E R20, desc[UR4][R2.64] ;  /* 0x0000000402147981 */ /* 0x000162000c1e1900 */
[----:B------:R-:W-:Y:S01]  /*0490*/  IADD3 R27, PT, PT, R19, 0x1c00, RZ ;  /* 0x00001c00131b7810 */ /* 0x000fe20007ffe0ff */
[----:B-1----:R-:W-:-:S02]  /*04a0*/  IMAD.WIDE.U32 R12, R29, 0x4, R6 ;  /* 0x000000041d0c7825 */ /* 0x002fc400078e0006 */
[----:B------:R-:W5:Y:S01]  /*04b0*/  LDG.E R25, desc[UR4][R4.64+0x2c] ;  /* 0x00002c0404197981 */ /* 0x000f62000c1e1900 */
[----:B------:R-:W-:-:S03]  /*04c0*/  IADD3 R29, PT, PT, R19, 0x1e00, RZ ;  /* 0x00001e00131d7810 */ /* 0x000fc60007ffe0ff */
[----:B------:R-:W5:Y:S01]  /*04d0*/  LDG.E R9, desc[UR4][R8.64] ;  /* 0x0000000408097981 */ /* 0x000f62000c1e1900 */
[----:B0-----:R-:W-:-:S03]  /*04e0*/  IMAD.WIDE.U32 R2, R27, 0x4, R6 ;  /* 0x000000041b027825 */ /* 0x001fc600078e0006 */
[----:B------:R-:W5:Y:S01]  /*04f0*/  LDG.E R24, desc[UR4][R4.64+0x30] ;  /* 0x0000300404187981 */ /* 0x000f62000c1e1900 */
[----:B------:R-:W-:-:S03]  /*0500*/  IMAD.WIDE.U32 R6, R29, 0x4, R6 ;  /* 0x000000041d067825 */ /* 0x000fc600078e0006 */
[----:B------:R-:W5:Y:S04]  /*0510*/  LDG.E R12, desc[UR4][R12.64] ;  /* 0x000000040c0c7981 */ /* 0x000f68000c1e1900 */
[----:B------:R-:W5:Y:S04]  /*0520*/  LDG.E R19, desc[UR4][R4.64+0x34] ;  /* 0x0000340404137981 */ /* 0x000f68000c1e1900 */
[----:B------:R-:W5:Y:S04]  /*0530*/  LDG.E R2, desc[UR4][R2.64] ;  /* 0x0000000402027981 */ /* 0x000f68000c1e1900 */
[----:B------:R-:W5:Y:S04]  /*0540*/  LDG.E R27, desc[UR4][R4.64+0x38] ;  /* 0x00003804041b7981 */ /* 0x000f68000c1e1900 */
[----:B------:R-:W5:Y:S04]  /*0550*/  LDG.E R28, desc[UR4][R4.64+0x3c] ;  /* 0x00003c04041c7981 */ /* 0x000f68000c1e1900 */
[----:B------:R-:W5:Y:S01]  /*0560*/  LDG.E R7, desc[UR4][R6.64] ;  /* 0x0000000406077981 */ /* 0x000f62000c1e1900 */
[----:B------:R-:W-:-:S04]  /*0570*/  IADD3 R16, PT, PT, R16, 0x10, RZ ;  /* 0x0000001010107810 */ /* 0x000fc80007ffe0ff */
[----:B------:R-:W-:Y:S01]  /*0580*/  ISETP.NE.AND P0, PT, R16, 0x200, PT ;  /* 0x000002001000780c */ /* 0x000fe20003f05270 */
[----:B--2---:R-:W-:-:S04]  /*0590*/  FFMA R0, R21, R0, R26 ;  /* 0x0000000015007223 */ /* 0x004fc8000000001a */
[----:B---3--:R-:W-:-:S04]  /*05a0*/  FFMA R0, R17, R10, R0 ;  /* 0x0000000a11007223 */ /* 0x008fc80000000000 */
[----:B----4-:R-:W-:-:S04]  /*05b0*/  FFMA R23, R23, R18, R0 ;  /* 0x0000001217177223 */ /* 0x010fc80000000000 */
[----:B-----5:R-:W-:-:S04]  /*05c0*/  FFMA R22, R22, R11, R23 ;  /* 0x0000000b16167223 */ /* 0x020fc80000000017 */
[----:B------:R-:W-:-:S04]  /*05d0*/  FFMA R25, R25, R20, R22 ;  /* 0x0000001419197223 */ /* 0x000fc80000000016 */
[----:B------:R-:W-:-:S04]  /*05e0*/  FFMA R24, R24, R9, R25 ;  /* 0x0000000918187223 */ /* 0x000fc80000000019 */
[----:B------:R-:W-:-:S04]  /*05f0*/  FFMA R12, R19, R12, R24 ;  /* 0x0000000c130c7223 */ /* 0x000fc80000000018 */
[----:B------:R-:W-:-:S04]  /*0600*/  FFMA R27, R27, R2, R12 ;  /* 0x000000021b1b7223 */ /* 0x000fc8000000000c */
[----:B------:R-:W-:Y:S01]  /*0610*/  FFMA R0, R28, R7, R27 ;  /* 0x000000071c007223 */ /* 0x000fe2000000001b */
[----:B------:R-:W-:Y:S06]  /*0620*/  @P0 BRA `(.L_x_2) ;  /* 0xfffffff800a40947 */ /* 0x000fec000383ffff */
[----:B------:R-:W0:Y:S01]  /*0630*/  LDC.64 R2, c[0x0][0x390] ;  /* 0x0000e400ff027b82 */ /* 0x000e220000000a00 */
[----:B------:R-:W-:-:S05]  /*0640*/  LEA R15, R14, R15, 0x9 ;  /* 0x0000000f0e0f7211 */ /* 0x000fca00078e48ff */
[----:B0-----:R-:W-:-:S05]  /*0650*/  IMAD.WIDE.U32 R2, R15, 0x4, R2 ;  /* 0x000000040f027825 */ /* 0x001fca00078e0002 */
[----:B------:R-:W-:Y:S01]  /*0660*/  STG.E desc[UR4][R2.64], R0 ;  /* 0x0000000002007986 */ /* 0x000fe2000c101904 */
[----:B------:R-:W-:Y:S05]  /*0670*/  EXIT ;  /* 0x000000000000794d */ /* 0x000fea0003800000 */
.L_x_3:
        /* <DEDUP_REMOVED lines=16> */
.L_x_5:


//--------------------- .nv.shared._Z11d_multiply1PfS_S_ --------------------------
	.section	.nv.shared._Z11d_multiply1PfS_S_,"aw",@nobits
	.sectionflags	@""
	.align	4
.nv.shared._Z11d_multiply1PfS_S_:
	.zero		3072


//--------------------- .nv.shared.reserved.0     --------------------------
	.section	.nv.shared.reserved.0,"aw",@nobits
	.weak		__nv_reservedSMEM_offset_0_alias
	.size		__nv_reservedSMEM_offset_0_alias, 0, 64
	.other		__nv_reservedSMEM_offset_0_alias,@"STO_CUDA_RESERVED_SHARED STV_DEFAULT"
__nv_reservedSMEM_offset_0_alias:
	.zero		0
	.zero		64


//--------------------- .nv.constant0._Z11d_multiply1PfS_S_ --------------------------
	.section	.nv.constant0._Z11d_multiply1PfS_S_,"a",@progbits
	.sectionflags	@""
	.align	4
.nv.constant0._Z11d_multiply1PfS_S_:
	.zero		920


//--------------------- .nv.constant0._Z11d_multiply0PfS_S_ --------------------------
	.section	.nv.constant0._Z11d_multiply0PfS_S_,"a",@progbits
	.sectionflags	@""
	.align	4
.nv.constant0._Z11d_multiply0PfS_S_:
	.zero		920


//--------------------- SYMBOLS --------------------------

	.type		.nv.reservedSmem.offset0,@object
	.size		.nv.reservedSmem.offset0,0x4
	.type		.nv.reservedSmem.cap,@object
	.size		.nv.reservedSmem.cap,0x4
